//
// Generated by NVIDIA NVVM Compiler
//
// Compiler Build ID: CL-36424714
// Cuda compilation tools, release 13.0, V13.0.88
// Based on NVVM 20.0.0
//

.version 9.0
.target sm_100
.address_size 64

	// .globl	_Z9addKernelPiS_S_i

.visible .entry _Z9addKernelPiS_S_i(
	.param .u64 .ptr .align 1 _Z9addKernelPiS_S_i_param_0,
	.param .u64 .ptr .align 1 _Z9addKernelPiS_S_i_param_1,
	.param .u64 .ptr .align 1 _Z9addKernelPiS_S_i_param_2,
	.param .u32 _Z9addKernelPiS_S_i_param_3
)
{
	.reg .pred 	%p<2>;
	.reg .b32 	%r<6>;
	.reg .b64 	%rd<11>;

	ld.param.u64 	%rd1, [_Z9addKernelPiS_S_i_param_0];
	ld.param.u64 	%rd2, [_Z9addKernelPiS_S_i_param_1];
	ld.param.u64 	%rd3, [_Z9addKernelPiS_S_i_param_2];
	ld.param.u32 	%r2, [_Z9addKernelPiS_S_i_param_3];
	mov.u32 	%r1, %tid.x;
	setp.ge.s32 	%p1, %r1, %r2;
	@%p1 bra 	$L__BB0_2;
	cvta.to.global.u64 	%rd4, %rd1;
	cvta.to.global.u64 	%rd5, %rd2;
	cvta.to.global.u64 	%rd6, %rd3;
	mul.wide.u32 	%rd7, %r1, 4;
	add.s64 	%rd8, %rd4, %rd7;
	ld.global.u32 	%r3, [%rd8];
	add.s64 	%rd9, %rd5, %rd7;
	ld.global.u32 	%r4, [%rd9];
	add.s32 	%r5, %r4, %r3;
	add.s64 	%rd10, %rd6, %rd7;
	st.global.u32 	[%rd10], %r5;
$L__BB0_2:
	ret;

}


// ===== COMPILED SASS (sm_100) =====

	.target	sm_100

	.elftype	@"ET_EXEC"


//--------------------- .note.nv.tkinfo           --------------------------
	.section	.note.nv.tkinfo,"",@"SHT_NOTE"
	.sectionflags	@"SHF_NOTE_NV_TKINFO"
	.tkinfo
        /*0018*/ 	.word	0x00000002
        /*0030*/ 	.string	""
        /*0030*/ 	.string	"ptxas"
        /*0030*/ 	.string	"Cuda compilation tools, release 13.0, V13.0.88"
        /*0030*/ 	.string	"Build cuda_13.0.r13.0/compiler.36424714_0"
        /*0030*/ 	.string	"-arch sm_100 -m 64 "



//--------------------- .note.nv.cuinfo           --------------------------
	.section	.note.nv.cuinfo,"",@"SHT_NOTE"
	.sectionflags	@"SHF_NOTE_NV_CUINFO"
        /*0018*/ 	.short	0x0002
        /*001a*/ 	.short	0x0064
        /*001c*/ 	.short	0x0082
	.zero		2


//--------------------- .nv.info                  --------------------------
	.section	.nv.info,"",@"SHT_CUDA_INFO"
	.align	4


	//----- nvinfo : EIATTR_REGCOUNT
	.align		4
        /*0000*/ 	.byte	0x04, 0x2f
        /*0002*/ 	.short	(.L_1 - .L_0)
	.align		4
.L_0:
        /*0004*/ 	.word	index@(_Z9addKernelPiS_S_i)
        /*0008*/ 	.word	0x0000000c


	//----- nvinfo : EIATTR_FRAME_SIZE
	.align		4
.L_1:
        /*000c*/ 	.byte	0x04, 0x11
        /*000e*/ 	.short	(.L_3 - .L_2)
	.align		4
.L_2:
        /*0010*/ 	.word	index@(_Z9addKernelPiS_S_i)
        /*0014*/ 	.word	0x00000000


	//----- nvinfo : EIATTR_MIN_STACK_SIZE
	.align		4
.L_3:
        /*0018*/ 	.byte	0x04, 0x12
        /*001a*/ 	.short	(.L_5 - .L_4)
	.align		4
.L_4:
        /*001c*/ 	.word	index@(_Z9addKernelPiS_S_i)
        /*0020*/ 	.word	0x00000000
.L_5:


//--------------------- .nv.compat                --------------------------
	.section	.nv.compat,"",@"SHT_CUDA_COMPAT_INFO"
	.align	4
        /*0000*/ 	.byte	0x02, 0x09, 0x00, 0x00, 0x02, 0x02, 0x01, 0x00, 0x02, 0x05, 0x05, 0x00, 0x03, 0x07, 0x01, 0x01
        /*0010*/ 	.byte	0x02, 0x03, 0x00, 0x00, 0x02, 0x06, 0x01, 0x00, 0x04, 0x0b, 0x08, 0x00, 0x09, 0x00, 0x00, 0x00
        /*0020*/ 	.byte	0x00, 0x00, 0x00, 0x00


//--------------------- .nv.info._Z9addKernelPiS_S_i --------------------------
	.section	.nv.info._Z9addKernelPiS_S_i,"",@"SHT_CUDA_INFO"
	.sectionflags	@""
	.align	4


	//----- nvinfo : EIATTR_CUDA_API_VERSION
	.align		4
        /*0000*/ 	.byte	0x04, 0x37
        /*0002*/ 	.short	(.L_7 - .L_6)
.L_6:
        /*0004*/ 	.word	0x00000082


	//----- nvinfo : EIATTR_KPARAM_INFO
	.align		4
.L_7:
        /*0008*/ 	.byte	0x04, 0x17
        /*000a*/ 	.short	(.L_9 - .L_8)
.L_8:
        /*000c*/ 	.word	0x00000000
        /*0010*/ 	.short	0x0003
        /*0012*/ 	.short	0x0018
        /*0014*/ 	.byte	0x00, 0xf0, 0x11, 0x00


	//----- nvinfo : EIATTR_KPARAM_INFO
	.align		4
.L_9:
        /*0018*/ 	.byte	0x04, 0x17
        /*001a*/ 	.short	(.L_11 - .L_10)
.L_10:
        /*001c*/ 	.word	0x00000000
        /*0020*/ 	.short	0x0002
        /*0022*/ 	.short	0x0010
        /*0024*/ 	.byte	0x00, 0xf5, 0x21, 0x00


	//----- nvinfo : EIATTR_KPARAM_INFO
	.align		4
.L_11:
        /*0028*/ 	.byte	0x04, 0x17
        /*002a*/ 	.short	(.L_13 - .L_12)
.L_12:
        /*002c*/ 	.word	0x00000000
        /*0030*/ 	.short	0x0001
        /*0032*/ 	.short	0x0008
        /*0034*/ 	.byte	0x00, 0xf5, 0x21, 0x00


	//----- nvinfo : EIATTR_KPARAM_INFO
	.align		4
.L_13:
        /*0038*/ 	.byte	0x04, 0x17
        /*003a*/ 	.short	(.L_15 - .L_14)
.L_14:
        /*003c*/ 	.word	0x00000000
        /*0040*/ 	.short	0x0000
        /*0042*/ 	.short	0x0000
        /*0044*/ 	.byte	0x00, 0xf5, 0x21, 0x00


	//----- nvinfo : EIATTR_SPARSE_MMA_MASK
	.align		4
.L_15:
        /*0048*/ 	.byte	0x03, 0x50
        /*004a*/ 	.short	0x0000


	//----- nvinfo : EIATTR_MAXREG_COUNT
	.align		4
        /*004c*/ 	.byte	0x03, 0x1b
        /*004e*/ 	.short	0x00ff


	//----- nvinfo : EIATTR_MERCURY_ISA_VERSION
	.align		4
        /*0050*/ 	.byte	0x03, 0x5f
        /*0052*/ 	.short	0x0101


	//----- nvinfo : EIATTR_VRC_CTA_INIT_COUNT
	.align		4
        /*0054*/ 	.byte	0x02, 0x4a
	.zero		1
	.zero		1


	//----- nvinfo : EIATTR_EXIT_INSTR_OFFSETS
	.align		4
        /*0058*/ 	.byte	0x04, 0x1c
        /*005a*/ 	.short	(.L_17 - .L_16)


	//   ....[0]....
.L_16:
        /*005c*/ 	.word	0x00000040


	//   ....[1]....
        /*0060*/ 	.word	0x00000100


	//----- nvinfo : EIATTR_CBANK_PARAM_SIZE
	.align		4
.L_17:
        /*0064*/ 	.byte	0x03, 0x19
        /*0066*/ 	.short	0x001c


	//----- nvinfo : EIATTR_PARAM_CBANK
	.align		4
        /*0068*/ 	.byte	0x04, 0x0a
        /*006a*/ 	.short	(.L_19 - .L_18)
	.align		4
.L_18:
        /*006c*/ 	.word	index@(.nv.constant0._Z9addKernelPiS_S_i)
        /*0070*/ 	.short	0x0380
        /*0072*/ 	.short	0x001c


	//----- nvinfo : EIATTR_SW_WAR
	.align		4
.L_19:
        /*0074*/ 	.byte	0x04, 0x36
        /*0076*/ 	.short	(.L_21 - .L_20)
.L_20:
        /*0078*/ 	.word	0x00000008
.L_21:


//--------------------- .nv.callgraph             --------------------------
	.section	.nv.callgraph,"",@"SHT_CUDA_CALLGRAPH"
	.align	4
	.sectionentsize	8
	.align		4
        /*0000*/ 	.word	0x00000000
	.align		4
        /*0004*/ 	.word	0xffffffff
	.align		4
        /*0008*/ 	.word	0x00000000
	.align		4
        /*000c*/ 	.word	0xfffffffe
	.align		4
        /*0010*/ 	.word	0x00000000
	.align		4
        /*0014*/ 	.word	0xfffffffd
	.align		4
        /*0018*/ 	.word	0x00000000
	.align		4
        /*001c*/ 	.word	0xfffffffc


//--------------------- .text._Z9addKernelPiS_S_i --------------------------
	.section	.text._Z9addKernelPiS_S_i,"ax",@progbits
	.align	128
        .global         _Z9addKernelPiS_S_i
        .type           _Z9addKernelPiS_S_i,@function
        .size           _Z9addKernelPiS_S_i,(.L_x_1 - _Z9addKernelPiS_S_i)
        .other          _Z9addKernelPiS_S_i,@"STO_CUDA_ENTRY STV_DEFAULT"
_Z9addKernelPiS_S_i:
.text._Z9addKernelPiS_S_i:
[----:B------:R-:W-:Y:S01]  /*0000*/  LDC R1, c[0x0][0x37c] ;  /* 0x0000df00ff017b82 */ /* 0x000fe20000000800 */
[----:B------:R-:W0:Y:S01]  /*0010*/  S2R R9, SR_TID.X ;  /* 0x0000000000097919 */ /* 0x000e220000002100 */
[----:B------:R-:W0:Y:S02]  /*0020*/  LDCU UR4, c[0x0][0x398] ;  /* 0x00007300ff0477ac */ /* 0x000e240008000800 */
[----:B0-----:R-:W-:-:S13]  /*0030*/  ISETP.GE.AND P0, PT, R9, UR4, PT ;  /* 0x0000000409007c0c */ /* 0x001fda000bf06270 */
[----:B------:R-:W-:Y:S05]  /*0040*/  @P0 EXIT ;  /* 0x000000000000094d */ /* 0x000fea0003800000 */
[----:B------:R-:W0:Y:S01]  /*0050*/  LDC.64 R2, c[0x0][0x380] ;  /* 0x0000e000ff027b82 */ /* 0x000e220000000a00 */
[----:B------:R-:W1:Y:S07]  /*0060*/  LDCU.64 UR4, c[0x0][0x358] ;  /* 0x00006b00ff0477ac */ /* 0x000e6e0008000a00 */
[----:B------:R-:W2:Y:S08]  /*0070*/  LDC.64 R4, c[0x0][0x388] ;  /* 0x0000e200ff047b82 */ /* 0x000eb00000000a00 */
[----:B------:R-:W3:Y:S01]  /*0080*/  LDC.64 R6, c[0x0][0x390] ;  /* 0x0000e400ff067b82 */ /* 0x000ee20000000a00 */
[----:B0-----:R-:W-:-:S06]  /*0090*/  IMAD.WIDE.U32 R2, R9, 0x4, R2 ;  /* 0x0000000409027825 */ /* 0x001fcc00078e0002 */
[----:B-1----:R-:W4:Y:S01]  /*00a0*/  LDG.E R2, desc[UR4][R2.64] ;  /* 0x0000000402027981 */ /* 0x002f22000c1e1900 */
[----:B--2---:R-:W-:-:S06]  /*00b0*/  IMAD.WIDE.U32 R4, R9, 0x4, R4 ;  /* 0x0000000409047825 */ /* 0x004fcc00078e0004 */
[----:B------:R-:W4:Y:S01]  /*00c0*/  LDG.E R5, desc[UR4][R4.64] ;  /* 0x0000000404057981 */ /* 0x000f22000c1e1900 */
[----:B---3--:R-:W-:Y:S01]  /*00d0*/  IMAD.WIDE.U32 R6, R9, 0x4, R6 ;  /* 0x0000000409067825 */ /* 0x008fe200078e0006 */
[----:B----4-:R-:W-:-:S05]  /*00e0*/  IADD3 R9, PT, PT, R2, R5, RZ ;  /* 0x0000000502097210 */ /* 0x010fca0007ffe0ff */
[----:B------:R-:W-:Y:S01]  /*00f0*/  STG.E desc[UR4][R6.64], R9 ;  /* 0x0000000906007986 */ /* 0x000fe2000c101904 */
[----:B------:R-:W-:Y:S05]  /*0100*/  EXIT ;  /* 0x000000000000794d */ /* 0x000fea0003800000 */
.L_x_0:
[----:B------:R-:W-:-:S00]  /*0110*/  BRA `(.L_x_0) ;  /* 0xfffffffc00fc7947 */ /* 0x000fc0000383ffff */
[----:B------:R-:W-:-:S00]  /*0120*/  NOP ;  /* 0x0000000000007918 */ /* 0x000fc00000000000 */
        /* <DEDUP_REMOVED lines=13> */
.L_x_1:


//--------------------- .nv.shared.reserved.0     --------------------------
	.section	.nv.shared.reserved.0,"aw",@nobits
	.weak		__nv_reservedSMEM_offset_0_alias
	.size		__nv_reservedSMEM_offset_0_alias, 0, 64
	.other		__nv_reservedSMEM_offset_0_alias,@"STO_CUDA_RESERVED_SHARED STV_DEFAULT"
__nv_reservedSMEM_offset_0_alias:
	.zero		0
	.zero		64


//--------------------- .nv.constant0._Z9addKernelPiS_S_i --------------------------
	.section	.nv.constant0._Z9addKernelPiS_S_i,"a",@progbits
	.sectionflags	@""
	.align	4
.nv.constant0._Z9addKernelPiS_S_i:
	.zero		924


//--------------------- SYMBOLS --------------------------

	.type		.nv.reservedSmem.offset0,@object
	.size		.nv.reservedSmem.offset0,0x4
